	.headerflags	@"EF_CUDA_TEXMODE_UNIFIED EF_CUDA_64BIT_ADDRESS EF_CUDA_ACCELERATORS EF_CUDA_SM90 EF_CUDA_VIRTUAL_SM(EF_CUDA_SM90)"
	.elftype	@"ET_EXEC"


//--------------------- .nv.info                  --------------------------
	.section	.nv.info,"",@"SHT_CUDA_INFO"
	.align	4


	//----- nvinfo : EIATTR_REGCOUNT
	.align		4
        /*0000*/ 	.byte	0x04, 0x2f
        /*0002*/ 	.short	(.L_3 - .L_2)
	.align		4
.L_2:
        /*0004*/ 	.word	index@(triton_poi_fused__native_batch_norm_legit_no_training_11)
        /*0008*/ 	.word	0x00000011


	//----- nvinfo : EIATTR_MIN_STACK_SIZE
	.align		4
.L_3:
        /*000c*/ 	.byte	0x04, 0x12
        /*000e*/ 	.short	(.L_5 - .L_4)
	.align		4
.L_4:
        /*0010*/ 	.word	index@(triton_poi_fused__native_batch_norm_legit_no_training_11)
        /*0014*/ 	.word	0x00000000


	//----- nvinfo : EIATTR_FRAME_SIZE
	.align		4
.L_5:
        /*0018*/ 	.byte	0x04, 0x11
        /*001a*/ 	.short	(.L_7 - .L_6)
	.align		4
.L_6:
        /*001c*/ 	.word	index@(triton_poi_fused__native_batch_norm_legit_no_training_11)
        /*0020*/ 	.word	0x00000000


	//----- nvinfo : EIATTR_MIN_STACK_SIZE
	.align		4
.L_7:
        /*0024*/ 	.byte	0x04, 0x12
        /*0026*/ 	.short	(.L_9 - .L_8)
	.align		4
.L_8:
        /*0028*/ 	.word	index@(triton_poi_fused__native_batch_norm_legit_no_training_11)
        /*002c*/ 	.word	0x00000000
.L_9:


//--------------------- .nv.info.triton_poi_fused__native_batch_norm_legit_no_training_11 --------------------------
	.section	.nv.info.triton_poi_fused__native_batch_norm_legit_no_training_11,"",@"SHT_CUDA_INFO"
	.sectionflags	@""
	.align	4


	//----- nvinfo : EIATTR_CUDA_API_VERSION
	.align		4
        /*0000*/ 	.byte	0x04, 0x37
        /*0002*/ 	.short	(.L_11 - .L_10)
.L_10:
        /*0004*/ 	.word	0x0000007c


	//----- nvinfo : EIATTR_KPARAM_INFO
	.align		4
.L_11:
        /*0008*/ 	.byte	0x04, 0x17
        /*000a*/ 	.short	(.L_13 - .L_12)
.L_12:
        /*000c*/ 	.word	0x00000000
        /*0010*/ 	.short	0x0006
        /*0012*/ 	.short	0x0030
        /*0014*/ 	.byte	0x00, 0xf0, 0x11, 0x00


	//----- nvinfo : EIATTR_KPARAM_INFO
	.align		4
.L_13:
        /*0018*/ 	.byte	0x04, 0x17
        /*001a*/ 	.short	(.L_15 - .L_14)
.L_14:
        /*001c*/ 	.word	0x00000000
        /*0020*/ 	.short	0x0005
        /*0022*/ 	.short	0x0028
        /*0024*/ 	.byte	0x00, 0xf4, 0x21, 0x00


	//----- nvinfo : EIATTR_KPARAM_INFO
	.align		4
.L_15:
        /*0028*/ 	.byte	0x04, 0x17
        /*002a*/ 	.short	(.L_17 - .L_16)
.L_16:
        /*002c*/ 	.word	0x00000000
        /*0030*/ 	.short	0x0004
        /*0032*/ 	.short	0x0020
        /*0034*/ 	.byte	0x00, 0xf4, 0x21, 0x00


	//----- nvinfo : EIATTR_KPARAM_INFO
	.align		4
.L_17:
        /*0038*/ 	.byte	0x04, 0x17
        /*003a*/ 	.short	(.L_19 - .L_18)
.L_18:
        /*003c*/ 	.word	0x00000000
        /*0040*/ 	.short	0x0003
        /*0042*/ 	.short	0x0018
        /*0044*/ 	.byte	0x00, 0xf4, 0x21, 0x00


	//----- nvinfo : EIATTR_KPARAM_INFO
	.align		4
.L_19:
        /*0048*/ 	.byte	0x04, 0x17
        /*004a*/ 	.short	(.L_21 - .L_20)
.L_20:
        /*004c*/ 	.word	0x00000000
        /*0050*/ 	.short	0x0002
        /*0052*/ 	.short	0x0010
        /*0054*/ 	.byte	0x00, 0xf4, 0x21, 0x00


	//----- nvinfo : EIATTR_KPARAM_INFO
	.align		4
.L_21:
        /*0058*/ 	.byte	0x04, 0x17
        /*005a*/ 	.short	(.L_23 - .L_22)
.L_22:
        /*005c*/ 	.word	0x00000000
        /*0060*/ 	.short	0x0001
        /*0062*/ 	.short	0x0008
        /*0064*/ 	.byte	0x00, 0xf4, 0x21, 0x00


	//----- nvinfo : EIATTR_KPARAM_INFO
	.align		4
.L_23:
        /*0068*/ 	.byte	0x04, 0x17
        /*006a*/ 	.short	(.L_25 - .L_24)
.L_24:
        /*006c*/ 	.word	0x00000000
        /*0070*/ 	.short	0x0000
        /*0072*/ 	.short	0x0000
        /*0074*/ 	.byte	0x00, 0xf4, 0x21, 0x00


	//----- nvinfo : EIATTR_SPARSE_MMA_MASK
	.align		4
.L_25:
        /*0078*/ 	.byte	0x03, 0x50
        /*007a*/ 	.short	0x0000


	//----- nvinfo : EIATTR_MAXREG_COUNT
	.align		4
        /*007c*/ 	.byte	0x03, 0x1b
        /*007e*/ 	.short	0x00ff


	//----- nvinfo : EIATTR_EXIT_INSTR_OFFSETS
	.align		4
        /*0080*/ 	.byte	0x04, 0x1c
        /*0082*/ 	.short	(.L_27 - .L_26)


	//   ....[0]....
.L_26:
        /*0084*/ 	.word	0x00000310


	//----- nvinfo : EIATTR_REQNTID
	.align		4
.L_27:
        /*0088*/ 	.byte	0x04, 0x10
        /*008a*/ 	.short	(.L_29 - .L_28)
.L_28:
        /*008c*/ 	.word	0x00000100
        /*0090*/ 	.word	0x00000001
        /*0094*/ 	.word	0x00000001


	//----- nvinfo : EIATTR_CBANK_PARAM_SIZE
	.align		4
.L_29:
        /*0098*/ 	.byte	0x03, 0x19
        /*009a*/ 	.short	0x0034


	//----- nvinfo : EIATTR_PARAM_CBANK
	.align		4
        /*009c*/ 	.byte	0x04, 0x0a
        /*009e*/ 	.short	(.L_31 - .L_30)
	.align		4
.L_30:
        /*00a0*/ 	.word	index@(.nv.constant0.triton_poi_fused__native_batch_norm_legit_no_training_11)
        /*00a4*/ 	.short	0x0210
        /*00a6*/ 	.short	0x0034


	//----- nvinfo : EIATTR_SW_WAR
	.align		4
.L_31:
        /*00a8*/ 	.byte	0x04, 0x36
        /*00aa*/ 	.short	(.L_33 - .L_32)
.L_32:
        /*00ac*/ 	.word	0x00000008
.L_33:


//--------------------- .nv.callgraph             --------------------------
	.section	.nv.callgraph,"",@"SHT_CUDA_CALLGRAPH"
	.align	4
	.sectionentsize	8
	.align		4
        /*0000*/ 	.word	0x00000000
	.align		4
        /*0004*/ 	.word	0xffffffff
	.align		4
        /*0008*/ 	.word	0x00000000
	.align		4
        /*000c*/ 	.word	0xfffffffe
	.align		4
        /*0010*/ 	.word	0x00000000
	.align		4
        /*0014*/ 	.word	0xfffffffd
	.align		4
        /*0018*/ 	.word	0x00000000
	.align		4
        /*001c*/ 	.word	0xfffffffc


//--------------------- .nv.constant4             --------------------------
	.section	.nv.constant4,"a",@progbits
	.align	8
	.align		8
.nv.constant4:
        /*0000*/ 	.dword	_$_str
	.align		8
        /*0008*/ 	.dword	_$_str_$_2


//--------------------- .text.triton_poi_fused__native_batch_norm_legit_no_training_11 --------------------------
	.section	.text.triton_poi_fused__native_batch_norm_legit_no_training_11,"ax",@progbits
	.align	128
        .global         triton_poi_fused__native_batch_norm_legit_no_training_11
        .type           triton_poi_fused__native_batch_norm_legit_no_training_11,@function
        .size           triton_poi_fused__native_batch_norm_legit_no_training_11,(.L_x_1 - triton_poi_fused__native_batch_norm_legit_no_training_11)
        .other          triton_poi_fused__native_batch_norm_legit_no_training_11,@"STO_CUDA_ENTRY STV_DEFAULT"
triton_poi_fused__native_batch_norm_legit_no_training_11:
.text.triton_poi_fused__native_batch_norm_legit_no_training_11:
[----:B------:R-:W-:Y:S01]  /*0000*/  LDC R1, c[0x0][0x28] ;  /* 0x00000a00ff017b82 */ /* 0x000fe20000000800 */
[----:B------:R-:W1:Y:S07]  /*0010*/  S2R R0, SR_TID.X ;  /* 0x0000000000007919 */ /* 0x000e6e0000002100 */
[----:B------:R-:W2:Y:S01]  /*0020*/  LDC.64 R6, c[0x0][0x220] ;  /* 0x00008800ff067b82 */ /* 0x000ea20000000a00 */
[----:B------:R-:W-:Y:S01]  /*0030*/  ULDC.64 UR4, c[0x0][0x208] ;  /* 0x0000820000047ab9 */ /* 0x000fe20000000a00 */
[----:B------:R-:W3:Y:S06]  /*0040*/  S2R R5, SR_CTAID.X ;  /* 0x0000000000057919 */ /* 0x000eec0000002500 */
[----:B------:R-:W4:Y:S08]  /*0050*/  LDC.64 R8, c[0x0][0x228] ;  /* 0x00008a00ff087b82 */ /* 0x000f300000000a00 */
[----:B------:R-:W5:Y:S01]  /*0060*/  LDC.64 R10, c[0x0][0x230] ;  /* 0x00008c00ff0a7b82 */ /* 0x000f620000000a00 */
[----:B-1----:R-:W-:-:S02]  /*0070*/  SHF.L.U32 R0, R0, 0x1, RZ ;  /* 0x0000000100007819 */ /* 0x002fc400000006ff */
[----:B---3--:R-:W-:Y:S02]  /*0080*/  SHF.R.S32.HI R3, RZ, 0x16, R5 ;  /* 0x00000016ff037819 */ /* 0x008fe40000011405 */
[----:B------:R-:W-:Y:S02]  /*0090*/  LOP3.LUT R0, R0, 0x1fe, RZ, 0xc0, !PT ;  /* 0x000001fe00007812 */ /* 0x000fe400078ec0ff */
[----:B------:R-:W-:Y:S02]  /*00a0*/  SGXT R3, R3, 0x1 ;  /* 0x000000010303781a */ /* 0x000fe40000000200 */
[----:B------:R-:W-:Y:S02]  /*00b0*/  LEA R0, R5, R0, 0x9 ;  /* 0x0000000005007211 */ /* 0x000fe400078e48ff */
[----:B------:R-:W1:Y:S02]  /*00c0*/  LDC.64 R4, c[0x0][0x218] ;  /* 0x00008600ff047b82 */ /* 0x000e640000000a00 */
[----:B------:R-:W-:-:S04]  /*00d0*/  LEA.HI R3, R3, R0, RZ, 0xc ;  /* 0x0000000003037211 */ /* 0x000fc800078f60ff */
[----:B------:R-:W-:-:S04]  /*00e0*/  SHF.R.S32.HI R3, RZ, 0xc, R3 ;  /* 0x0000000cff037819 */ /* 0x000fc80000011403 */
[----:B------:R-:W-:-:S04]  /*00f0*/  LEA.HI R2, R3, R3, RZ, 0x3 ;  /* 0x0000000303027211 */ /* 0x000fc800078f18ff */
[----:B------:R-:W-:-:S04]  /*0100*/  LOP3.LUT R2, R2, 0xfffffff8, RZ, 0xc0, !PT ;  /* 0xfffffff802027812 */ /* 0x000fc800078ec0ff */
[----:B------:R-:W-:Y:S02]  /*0110*/  IADD3 R13, R3, -R2, RZ ;  /* 0x80000002030d7210 */ /* 0x000fe40007ffe0ff */
[----:B------:R-:W3:Y:S03]  /*0120*/  LDC.64 R2, c[0x0][0x210] ;  /* 0x00008400ff027b82 */ /* 0x000ee60000000a00 */
[----:B--2---:R-:W-:-:S06]  /*0130*/  IMAD.WIDE R6, R13, 0x4, R6 ;  /* 0x000000040d067825 */ /* 0x004fcc00078e0206 */
[----:B------:R-:W2:Y:S01]  /*0140*/  LDG.E.EL R6, desc[UR4][R6.64] ;  /* 0x0000000406067981 */ /* 0x000ea2000c2e1900 */
[----:B-1----:R-:W-:-:S05]  /*0150*/  IMAD.WIDE R4, R13, 0x4, R4 ;  /* 0x000000040d047825 */ /* 0x002fca00078e0204 */
[----:B------:R1:W2:Y:S01]  /*0160*/  LDG.E.EL R12, desc[UR4][R4.64] ;  /* 0x00000004040c7981 */ /* 0x0002a2000c2e1900 */
[----:B---3--:R-:W-:Y:S01]  /*0170*/  IMAD.WIDE R2, R0, 0x4, R2 ;  /* 0x0000000400027825 */ /* 0x008fe200078e0202 */
[----:B------:R-:W-:Y:S01]  /*0180*/  HFMA2.MMA R14, -RZ, RZ, 1.625, 0 ;  /* 0x3e800000ff0e7435 */ /* 0x000fe200000001ff */
[----:B-1----:R-:W1:Y:S04]  /*0190*/  LDC.64 R4, c[0x0][0x238] ;  /* 0x00008e00ff047b82 */ /* 0x002e680000000a00 */
[----:B------:R-:W3:Y:S01]  /*01a0*/  LDG.E.64 R2, desc[UR4][R2.64] ;  /* 0x0000000402027981 */ /* 0x000ee2000c1e1b00 */
[----:B----4-:R-:W-:-:S04]  /*01b0*/  IMAD.WIDE R8, R13, 0x4, R8 ;  /* 0x000000040d087825 */ /* 0x010fc800078e0208 */
[----:B-----5:R-:W-:Y:S02]  /*01c0*/  IMAD.WIDE R10, R13, 0x4, R10 ;  /* 0x000000040d0a7825 */ /* 0x020fe400078e020a */
[----:B------:R-:W4:Y:S04]  /*01d0*/  LDG.E.EL R8, desc[UR4][R8.64] ;  /* 0x0000000408087981 */ /* 0x000f28000c2e1900 */
[----:B------:R-:W4:Y:S01]  /*01e0*/  LDG.E.EL R11, desc[UR4][R10.64] ;  /* 0x000000040a0b7981 */ /* 0x000f22000c2e1900 */
[----:B-1----:R-:W-:-:S04]  /*01f0*/  IMAD.WIDE R4, R0, 0x4, R4 ;  /* 0x0000000400047825 */ /* 0x002fc800078e0204 */
[----:B--2---:R-:W-:-:S04]  /*0200*/  FADD R6, R6, 9.9999997473787516356e-06 ;  /* 0x3727c5ac06067421 */ /* 0x004fc80000000000 */
[----:B------:R-:W1:Y:S02]  /*0210*/  MUFU.SQRT R7, R6 ;  /* 0x0000000600077308 */ /* 0x000e640000002000 */
[C---:B-1----:R-:W-:Y:S02]  /*0220*/  FSETP.GT.AND P0, PT, R7.reuse, 8.50705917302346158658e+37, PT ;  /* 0x7e8000000700780b */ /* 0x042fe40003f04000 */
[----:B------:R-:W-:-:S11]  /*0230*/  FSETP.GEU.AND P1, PT, R7, 1.175494350822287508e-38, PT ;  /* 0x008000000700780b */ /* 0x000fd60003f2e000 */
[----:B------:R-:W-:-:S04]  /*0240*/  @P0 FMUL R7, R7, 0.25 ;  /* 0x3e80000007070820 */ /* 0x000fc80000400000 */
[----:B------:R-:W-:-:S06]  /*0250*/  @!P1 FMUL R7, R7, 16777216 ;  /* 0x4b80000007079820 */ /* 0x000fcc0000400000 */
[----:B------:R-:W1:Y:S01]  /*0260*/  MUFU.RCP R7, R7 ;  /* 0x0000000700077308 */ /* 0x000e620000001000 */
[----:B------:R-:W-:Y:S01]  /*0270*/  FSEL R14, R14, 1, P0 ;  /* 0x3f8000000e0e7808 */ /* 0x000fe20000000000 */
[----:B---3--:R-:W-:-:S04]  /*0280*/  FADD R2, R2, -R12 ;  /* 0x8000000c02027221 */ /* 0x008fc80000000000 */
[----:B------:R-:W-:Y:S01]  /*0290*/  @!P1 FMUL R14, R14, 16777216 ;  /* 0x4b8000000e0e9820 */ /* 0x000fe20000400000 */
[----:B------:R-:W-:-:S03]  /*02a0*/  FADD R3, R3, -R12 ;  /* 0x8000000c03037221 */ /* 0x000fc60000000000 */
[----:B-1----:R-:W-:-:S04]  /*02b0*/  FMUL R14, R7, R14 ;  /* 0x0000000e070e7220 */ /* 0x002fc80000400000 */
[-C--:B------:R-:W-:Y:S01]  /*02c0*/  FMUL R2, R2, R14.reuse ;  /* 0x0000000e02027220 */ /* 0x080fe20000400000 */
[----:B------:R-:W-:-:S03]  /*02d0*/  FMUL R14, R3, R14 ;  /* 0x0000000e030e7220 */ /* 0x000fc60000400000 */
[C-C-:B----4-:R-:W-:Y:S01]  /*02e0*/  FFMA R2, R8.reuse, R2, R11.reuse ;  /* 0x0000000208027223 */ /* 0x150fe2000000000b */
[----:B------:R-:W-:-:S05]  /*02f0*/  FFMA R3, R8, R14, R11 ;  /* 0x0000000e08037223 */ /* 0x000fca000000000b */
[----:B------:R-:W-:Y:S01]  /*0300*/  STG.E.64 desc[UR4][R4.64], R2 ;  /* 0x0000000204007986 */ /* 0x000fe2000c101b04 */
[----:B------:R-:W-:Y:S05]  /*0310*/  EXIT ;  /* 0x000000000000794d */ /* 0x000fea0003800000 */
.L_x_0:
[----:B------:R-:W-:-:S00]  /*0320*/  BRA `(.L_x_0) ;  /* 0xfffffffc00fc7947 */ /* 0x000fc0000383ffff */
[----:B------:R-:W-:-:S00]  /*0330*/  NOP ;  /* 0x0000000000007918 */ /* 0x000fc00000000000 */
        /* <DEDUP_REMOVED lines=12> */
.L_x_1:


//--------------------- .nv.global.init           --------------------------
	.section	.nv.global.init,"aw",@progbits
.nv.global.init:
	.type		_$_str,@object
	.size		_$_str,(_$_str_$_2 - _$_str)
_$_str:
        /*0000*/ 	.byte	0x5f, 0x5f, 0x43, 0x55, 0x44, 0x41, 0x5f, 0x46, 0x54, 0x5a, 0x00
	.type		_$_str_$_2,@object
	.size		_$_str_$_2,(.L_1 - _$_str_$_2)
_$_str_$_2:
        /*000b*/ 	.byte	0x5f, 0x5f, 0x43, 0x55, 0x44, 0x41, 0x5f, 0x50, 0x52, 0x45, 0x43, 0x5f, 0x53, 0x51, 0x52, 0x54
        /*001b*/ 	.byte	0x00
.L_1:


//--------------------- .nv.constant0.triton_poi_fused__native_batch_norm_legit_no_training_11 --------------------------
	.section	.nv.constant0.triton_poi_fused__native_batch_norm_legit_no_training_11,"a",@progbits
	.sectionflags	@""
	.align	4
.nv.constant0.triton_poi_fused__native_batch_norm_legit_no_training_11:
	.zero		580
